//
// Generated by NVIDIA NVVM Compiler
//
// Compiler Build ID: CL-36424714
// Cuda compilation tools, release 13.0, V13.0.88
// Based on NVVM 20.0.0
//

.version 9.0
.target sm_100
.address_size 64

	// .globl	_Z11contar_cudaPiS_ii
// _ZZ13contar_cuda_2PiS_iiE5cache has been demoted

.visible .entry _Z11contar_cudaPiS_ii(
	.param .u64 .ptr .align 1 _Z11contar_cudaPiS_ii_param_0,
	.param .u64 .ptr .align 1 _Z11contar_cudaPiS_ii_param_1,
	.param .u32 _Z11contar_cudaPiS_ii_param_2,
	.param .u32 _Z11contar_cudaPiS_ii_param_3
)
{
	.reg .pred 	%p<31>;
	.reg .b32 	%r<80>;
	.reg .b64 	%rd<9>;

	ld.param.u64 	%rd3, [_Z11contar_cudaPiS_ii_param_0];
	ld.param.u64 	%rd4, [_Z11contar_cudaPiS_ii_param_1];
	ld.param.u32 	%r28, [_Z11contar_cudaPiS_ii_param_2];
	ld.param.u32 	%r29, [_Z11contar_cudaPiS_ii_param_3];
	cvta.to.global.u64 	%rd5, %rd3;
	cvta.to.global.u64 	%rd6, %rd4;
	mov.u32 	%r31, %tid.x;
	mul.wide.u32 	%rd7, %r31, 4;
	add.s64 	%rd1, %rd6, %rd7;
	mov.b32 	%r67, 0;
	st.global.u32 	[%rd1], %r67;
	shl.b32 	%r32, %r31, 4;
	mul.wide.u32 	%rd8, %r32, 4;
	add.s64 	%rd2, %rd5, %rd8;
	ld.global.u32 	%r33, [%rd2];
	setp.ne.s32 	%p1, %r33, %r28;
	@%p1 bra 	$L__BB0_3;
	ld.global.u32 	%r35, [%rd2+4];
	setp.ne.s32 	%p2, %r35, %r29;
	@%p2 bra 	$L__BB0_3;
	mov.b32 	%r67, 1;
	st.global.u32 	[%rd1], %r67;
$L__BB0_3:
	ld.global.u32 	%r37, [%rd2+4];
	setp.ne.s32 	%p3, %r37, %r28;
	@%p3 bra 	$L__BB0_6;
	ld.global.u32 	%r38, [%rd2+8];
	setp.ne.s32 	%p4, %r38, %r29;
	@%p4 bra 	$L__BB0_6;
	add.s32 	%r67, %r67, 1;
	st.global.u32 	[%rd1], %r67;
$L__BB0_6:
	ld.global.u32 	%r39, [%rd2+8];
	setp.ne.s32 	%p5, %r39, %r28;
	@%p5 bra 	$L__BB0_9;
	ld.global.u32 	%r40, [%rd2+12];
	setp.ne.s32 	%p6, %r40, %r29;
	@%p6 bra 	$L__BB0_9;
	add.s32 	%r67, %r67, 1;
	st.global.u32 	[%rd1], %r67;
$L__BB0_9:
	ld.global.u32 	%r41, [%rd2+12];
	setp.ne.s32 	%p7, %r41, %r28;
	@%p7 bra 	$L__BB0_12;
	ld.global.u32 	%r42, [%rd2+16];
	setp.ne.s32 	%p8, %r42, %r29;
	@%p8 bra 	$L__BB0_12;
	add.s32 	%r67, %r67, 1;
	st.global.u32 	[%rd1], %r67;
$L__BB0_12:
	ld.global.u32 	%r43, [%rd2+16];
	setp.ne.s32 	%p9, %r43, %r28;
	@%p9 bra 	$L__BB0_15;
	ld.global.u32 	%r44, [%rd2+20];
	setp.ne.s32 	%p10, %r44, %r29;
	@%p10 bra 	$L__BB0_15;
	add.s32 	%r67, %r67, 1;
	st.global.u32 	[%rd1], %r67;
$L__BB0_15:
	ld.global.u32 	%r45, [%rd2+20];
	setp.ne.s32 	%p11, %r45, %r28;
	@%p11 bra 	$L__BB0_18;
	ld.global.u32 	%r46, [%rd2+24];
	setp.ne.s32 	%p12, %r46, %r29;
	@%p12 bra 	$L__BB0_18;
	add.s32 	%r67, %r67, 1;
	st.global.u32 	[%rd1], %r67;
$L__BB0_18:
	ld.global.u32 	%r47, [%rd2+24];
	setp.ne.s32 	%p13, %r47, %r28;
	@%p13 bra 	$L__BB0_21;
	ld.global.u32 	%r48, [%rd2+28];
	setp.ne.s32 	%p14, %r48, %r29;
	@%p14 bra 	$L__BB0_21;
	add.s32 	%r67, %r67, 1;
	st.global.u32 	[%rd1], %r67;
$L__BB0_21:
	ld.global.u32 	%r49, [%rd2+28];
	setp.ne.s32 	%p15, %r49, %r28;
	@%p15 bra 	$L__BB0_24;
	ld.global.u32 	%r50, [%rd2+32];
	setp.ne.s32 	%p16, %r50, %r29;
	@%p16 bra 	$L__BB0_24;
	add.s32 	%r67, %r67, 1;
	st.global.u32 	[%rd1], %r67;
$L__BB0_24:
	ld.global.u32 	%r51, [%rd2+32];
	setp.ne.s32 	%p17, %r51, %r28;
	@%p17 bra 	$L__BB0_27;
	ld.global.u32 	%r52, [%rd2+36];
	setp.ne.s32 	%p18, %r52, %r29;
	@%p18 bra 	$L__BB0_27;
	add.s32 	%r67, %r67, 1;
	st.global.u32 	[%rd1], %r67;
$L__BB0_27:
	ld.global.u32 	%r53, [%rd2+36];
	setp.ne.s32 	%p19, %r53, %r28;
	@%p19 bra 	$L__BB0_30;
	ld.global.u32 	%r54, [%rd2+40];
	setp.ne.s32 	%p20, %r54, %r29;
	@%p20 bra 	$L__BB0_30;
	add.s32 	%r67, %r67, 1;
	st.global.u32 	[%rd1], %r67;
$L__BB0_30:
	ld.global.u32 	%r55, [%rd2+40];
	setp.ne.s32 	%p21, %r55, %r28;
	@%p21 bra 	$L__BB0_33;
	ld.global.u32 	%r56, [%rd2+44];
	setp.ne.s32 	%p22, %r56, %r29;
	@%p22 bra 	$L__BB0_33;
	add.s32 	%r67, %r67, 1;
	st.global.u32 	[%rd1], %r67;
$L__BB0_33:
	ld.global.u32 	%r57, [%rd2+44];
	setp.ne.s32 	%p23, %r57, %r28;
	@%p23 bra 	$L__BB0_36;
	ld.global.u32 	%r58, [%rd2+48];
	setp.ne.s32 	%p24, %r58, %r29;
	@%p24 bra 	$L__BB0_36;
	add.s32 	%r67, %r67, 1;
	st.global.u32 	[%rd1], %r67;
$L__BB0_36:
	ld.global.u32 	%r59, [%rd2+48];
	setp.ne.s32 	%p25, %r59, %r28;
	@%p25 bra 	$L__BB0_39;
	ld.global.u32 	%r60, [%rd2+52];
	setp.ne.s32 	%p26, %r60, %r29;
	@%p26 bra 	$L__BB0_39;
	add.s32 	%r67, %r67, 1;
	st.global.u32 	[%rd1], %r67;
$L__BB0_39:
	ld.global.u32 	%r61, [%rd2+52];
	setp.ne.s32 	%p27, %r61, %r28;
	@%p27 bra 	$L__BB0_42;
	ld.global.u32 	%r62, [%rd2+56];
	setp.ne.s32 	%p28, %r62, %r29;
	@%p28 bra 	$L__BB0_42;
	add.s32 	%r67, %r67, 1;
	st.global.u32 	[%rd1], %r67;
$L__BB0_42:
	ld.global.u32 	%r63, [%rd2+56];
	setp.ne.s32 	%p29, %r63, %r28;
	@%p29 bra 	$L__BB0_45;
	ld.global.u32 	%r64, [%rd2+60];
	setp.ne.s32 	%p30, %r64, %r29;
	@%p30 bra 	$L__BB0_45;
	add.s32 	%r65, %r67, 1;
	st.global.u32 	[%rd1], %r65;
$L__BB0_45:
	ret;

}
	// .globl	_Z13contar_cuda_2PiS_ii
.visible .entry _Z13contar_cuda_2PiS_ii(
	.param .u64 .ptr .align 1 _Z13contar_cuda_2PiS_ii_param_0,
	.param .u64 .ptr .align 1 _Z13contar_cuda_2PiS_ii_param_1,
	.param .u32 _Z13contar_cuda_2PiS_ii_param_2,
	.param .u32 _Z13contar_cuda_2PiS_ii_param_3
)
{
	.reg .pred 	%p<14>;
	.reg .b32 	%r<139>;
	.reg .b64 	%rd<14>;
	// demoted variable
	.shared .align 4 .b8 _ZZ13contar_cuda_2PiS_iiE5cache[16];
	ld.param.u64 	%rd6, [_Z13contar_cuda_2PiS_ii_param_0];
	ld.param.u64 	%rd7, [_Z13contar_cuda_2PiS_ii_param_1];
	ld.param.u32 	%r41, [_Z13contar_cuda_2PiS_ii_param_2];
	ld.param.u32 	%r42, [_Z13contar_cuda_2PiS_ii_param_3];
	cvta.to.global.u64 	%rd8, %rd7;
	mov.u32 	%r1, %ctaid.x;
	mov.u32 	%r2, %tid.x;
	mul.wide.u32 	%rd9, %r1, 4;
	add.s64 	%rd1, %rd8, %rd9;
	mov.b32 	%r43, 0;
	st.global.u32 	[%rd1], %r43;
	setp.gt.u32 	%p1, %r2, 14;
	@%p1 bra 	$L__BB1_6;
	shl.b32 	%r44, %r1, 4;
	shl.b32 	%r45, %r2, 2;
	mov.u32 	%r46, _ZZ13contar_cuda_2PiS_iiE5cache;
	add.s32 	%r3, %r46, %r45;
	mov.u32 	%r4, %ntid.x;
	add.s32 	%r47, %r2, %r44;
	mul.wide.u32 	%rd10, %r47, 4;
	cvta.to.global.u64 	%rd11, %rd6;
	add.s64 	%rd12, %rd10, %rd11;
	add.s64 	%rd13, %rd12, 4;
	mul.wide.u32 	%rd3, %r4, 4;
	mov.u32 	%r122, %r2;
$L__BB1_2:
	ld.global.u32 	%r48, [%rd13+-4];
	setp.ne.s32 	%p2, %r48, %r41;
	@%p2 bra 	$L__BB1_5;
	ld.global.u32 	%r49, [%rd13];
	setp.ne.s32 	%p3, %r49, %r42;
	@%p3 bra 	$L__BB1_5;
	ld.shared.u32 	%r50, [%r3];
	add.s32 	%r51, %r50, 1;
	st.shared.u32 	[%r3], %r51;
$L__BB1_5:
	add.s32 	%r122, %r122, %r4;
	add.s64 	%rd13, %rd13, %rd3;
	setp.lt.u32 	%p4, %r122, 15;
	@%p4 bra 	$L__BB1_2;
$L__BB1_6:
	setp.ne.s32 	%p5, %r2, 0;
	@%p5 bra 	$L__BB1_20;
	mov.u32 	%r7, %ntid.x;
	and.b32  	%r8, %r7, 15;
	setp.lt.u32 	%p6, %r7, 16;
	mov.b32 	%r138, 0;
	mov.u32 	%r131, %r138;
	@%p6 bra 	$L__BB1_10;
	and.b32  	%r131, %r7, 2032;
	mov.u32 	%r56, _ZZ13contar_cuda_2PiS_iiE5cache;
	add.s32 	%r123, %r56, 32;
	and.b32  	%r57, %r7, -16;
	neg.s32 	%r124, %r57;
	mov.b32 	%r138, 0;
$L__BB1_9:
	.pragma "nounroll";
	ld.shared.u32 	%r58, [%r123+-32];
	add.s32 	%r59, %r138, %r58;
	ld.shared.u32 	%r60, [%r123+-28];
	add.s32 	%r61, %r59, %r60;
	ld.shared.u32 	%r62, [%r123+-24];
	add.s32 	%r63, %r61, %r62;
	ld.shared.u32 	%r64, [%r123+-20];
	add.s32 	%r65, %r63, %r64;
	ld.shared.u32 	%r66, [%r123+-16];
	add.s32 	%r67, %r65, %r66;
	ld.shared.u32 	%r68, [%r123+-12];
	add.s32 	%r69, %r67, %r68;
	ld.shared.u32 	%r70, [%r123+-8];
	add.s32 	%r71, %r69, %r70;
	ld.shared.u32 	%r72, [%r123+-4];
	add.s32 	%r73, %r71, %r72;
	ld.shared.u32 	%r74, [%r123];
	add.s32 	%r75, %r73, %r74;
	ld.shared.u32 	%r76, [%r123+4];
	add.s32 	%r77, %r75, %r76;
	ld.shared.u32 	%r78, [%r123+8];
	add.s32 	%r79, %r77, %r78;
	ld.shared.u32 	%r80, [%r123+12];
	add.s32 	%r81, %r79, %r80;
	ld.shared.u32 	%r82, [%r123+16];
	add.s32 	%r83, %r81, %r82;
	ld.shared.u32 	%r84, [%r123+20];
	add.s32 	%r85, %r83, %r84;
	ld.shared.u32 	%r86, [%r123+24];
	add.s32 	%r87, %r85, %r86;
	ld.shared.u32 	%r88, [%r123+28];
	add.s32 	%r138, %r87, %r88;
	add.s32 	%r124, %r124, 16;
	add.s32 	%r123, %r123, 64;
	setp.ne.s32 	%p7, %r124, 0;
	@%p7 bra 	$L__BB1_9;
$L__BB1_10:
	setp.eq.s32 	%p8, %r8, 0;
	@%p8 bra 	$L__BB1_19;
	and.b32  	%r20, %r7, 7;
	setp.lt.u32 	%p9, %r8, 8;
	@%p9 bra 	$L__BB1_13;
	shl.b32 	%r90, %r131, 2;
	mov.u32 	%r91, _ZZ13contar_cuda_2PiS_iiE5cache;
	add.s32 	%r92, %r91, %r90;
	ld.shared.u32 	%r93, [%r92];
	add.s32 	%r94, %r138, %r93;
	ld.shared.u32 	%r95, [%r92+4];
	add.s32 	%r96, %r94, %r95;
	ld.shared.u32 	%r97, [%r92+8];
	add.s32 	%r98, %r96, %r97;
	ld.shared.u32 	%r99, [%r92+12];
	add.s32 	%r100, %r98, %r99;
	ld.shared.u32 	%r101, [%r92+16];
	add.s32 	%r102, %r100, %r101;
	ld.shared.u32 	%r103, [%r92+20];
	add.s32 	%r104, %r102, %r103;
	ld.shared.u32 	%r105, [%r92+24];
	add.s32 	%r106, %r104, %r105;
	ld.shared.u32 	%r107, [%r92+28];
	add.s32 	%r138, %r106, %r107;
	add.s32 	%r131, %r131, 8;
$L__BB1_13:
	setp.eq.s32 	%p10, %r20, 0;
	@%p10 bra 	$L__BB1_19;
	and.b32  	%r26, %r7, 3;
	setp.lt.u32 	%p11, %r20, 4;
	@%p11 bra 	$L__BB1_16;
	shl.b32 	%r109, %r131, 2;
	mov.u32 	%r110, _ZZ13contar_cuda_2PiS_iiE5cache;
	add.s32 	%r111, %r110, %r109;
	ld.shared.u32 	%r112, [%r111];
	add.s32 	%r113, %r138, %r112;
	ld.shared.u32 	%r114, [%r111+4];
	add.s32 	%r115, %r113, %r114;
	ld.shared.u32 	%r116, [%r111+8];
	add.s32 	%r117, %r115, %r116;
	ld.shared.u32 	%r118, [%r111+12];
	add.s32 	%r138, %r117, %r118;
	add.s32 	%r131, %r131, 4;
$L__BB1_16:
	setp.eq.s32 	%p12, %r26, 0;
	@%p12 bra 	$L__BB1_19;
	shl.b32 	%r119, %r131, 2;
	mov.u32 	%r120, _ZZ13contar_cuda_2PiS_iiE5cache;
	add.s32 	%r136, %r120, %r119;
	neg.s32 	%r135, %r26;
$L__BB1_18:
	.pragma "nounroll";
	ld.shared.u32 	%r121, [%r136];
	add.s32 	%r138, %r138, %r121;
	add.s32 	%r136, %r136, 4;
	add.s32 	%r135, %r135, 1;
	setp.ne.s32 	%p13, %r135, 0;
	@%p13 bra 	$L__BB1_18;
$L__BB1_19:
	st.global.u32 	[%rd1], %r138;
$L__BB1_20:
	ret;

}


// ===== COMPILED SASS (sm_100) =====

	.target	sm_100

	.elftype	@"ET_EXEC"


//--------------------- .note.nv.tkinfo           --------------------------
	.section	.note.nv.tkinfo,"",@"SHT_NOTE"
	.sectionflags	@"SHF_NOTE_NV_TKINFO"
	.tkinfo
        /*0018*/ 	.word	0x00000002
        /*0030*/ 	.string	""
        /*0030*/ 	.string	"ptxas"
        /*0030*/ 	.string	"Cuda compilation tools, release 13.0, V13.0.88"
        /*0030*/ 	.string	"Build cuda_13.0.r13.0/compiler.36424714_0"
        /*0030*/ 	.string	"-arch sm_100 -m 64 "



//--------------------- .note.nv.cuinfo           --------------------------
	.section	.note.nv.cuinfo,"",@"SHT_NOTE"
	.sectionflags	@"SHF_NOTE_NV_CUINFO"
        /*0018*/ 	.short	0x0002
        /*001a*/ 	.short	0x0064
        /*001c*/ 	.short	0x0082
	.zero		2


//--------------------- .nv.info                  --------------------------
	.section	.nv.info,"",@"SHT_CUDA_INFO"
	.align	4


	//----- nvinfo : EIATTR_REGCOUNT
	.align		4
        /*0000*/ 	.byte	0x04, 0x2f
        /*0002*/ 	.short	(.L_1 - .L_0)
	.align		4
.L_0:
        /*0004*/ 	.word	index@(_Z11contar_cudaPiS_ii)
        /*0008*/ 	.word	0x0000000c


	//----- nvinfo : EIATTR_FRAME_SIZE
	.align		4
.L_1:
        /*000c*/ 	.byte	0x04, 0x11
        /*000e*/ 	.short	(.L_3 - .L_2)
	.align		4
.L_2:
        /*0010*/ 	.word	index@(_Z11contar_cudaPiS_ii)
        /*0014*/ 	.word	0x00000000


	//----- nvinfo : EIATTR_REGCOUNT
	.align		4
.L_3:
        /*0018*/ 	.byte	0x04, 0x2f
        /*001a*/ 	.short	(.L_5 - .L_4)
	.align		4
.L_4:
        /*001c*/ 	.word	index@(_Z13contar_cuda_2PiS_ii)
        /*0020*/ 	.word	0x00000018


	//----- nvinfo : EIATTR_FRAME_SIZE
	.align		4
.L_5:
        /*0024*/ 	.byte	0x04, 0x11
        /*0026*/ 	.short	(.L_7 - .L_6)
	.align		4
.L_6:
        /*0028*/ 	.word	index@(_Z13contar_cuda_2PiS_ii)
        /*002c*/ 	.word	0x00000000


	//----- nvinfo : EIATTR_MIN_STACK_SIZE
	.align		4
.L_7:
        /*0030*/ 	.byte	0x04, 0x12
        /*0032*/ 	.short	(.L_9 - .L_8)
	.align		4
.L_8:
        /*0034*/ 	.word	index@(_Z13contar_cuda_2PiS_ii)
        /*0038*/ 	.word	0x00000000


	//----- nvinfo : EIATTR_MIN_STACK_SIZE
	.align		4
.L_9:
        /*003c*/ 	.byte	0x04, 0x12
        /*003e*/ 	.short	(.L_11 - .L_10)
	.align		4
.L_10:
        /*0040*/ 	.word	index@(_Z11contar_cudaPiS_ii)
        /*0044*/ 	.word	0x00000000
.L_11:


//--------------------- .nv.compat                --------------------------
	.section	.nv.compat,"",@"SHT_CUDA_COMPAT_INFO"
	.align	4
        /*0000*/ 	.byte	0x02, 0x09, 0x00, 0x00, 0x02, 0x02, 0x01, 0x00, 0x02, 0x05, 0x05, 0x00, 0x03, 0x07, 0x01, 0x01
        /*0010*/ 	.byte	0x02, 0x03, 0x00, 0x00, 0x02, 0x06, 0x01, 0x00, 0x04, 0x0b, 0x08, 0x00, 0x09, 0x00, 0x00, 0x00
        /*0020*/ 	.byte	0x00, 0x00, 0x00, 0x00


//--------------------- .nv.info._Z13contar_cuda_2PiS_ii --------------------------
	.section	.nv.info._Z13contar_cuda_2PiS_ii,"",@"SHT_CUDA_INFO"
	.sectionflags	@""
	.align	4


	//----- nvinfo : EIATTR_CUDA_API_VERSION
	.align		4
        /*0000*/ 	.byte	0x04, 0x37
        /*0002*/ 	.short	(.L_13 - .L_12)
.L_12:
        /*0004*/ 	.word	0x00000082


	//----- nvinfo : EIATTR_KPARAM_INFO
	.align		4
.L_13:
        /*0008*/ 	.byte	0x04, 0x17
        /*000a*/ 	.short	(.L_15 - .L_14)
.L_14:
        /*000c*/ 	.word	0x00000000
        /*0010*/ 	.short	0x0003
        /*0012*/ 	.short	0x0014
        /*0014*/ 	.byte	0x00, 0xf0, 0x11, 0x00


	//----- nvinfo : EIATTR_KPARAM_INFO
	.align		4
.L_15:
        /*0018*/ 	.byte	0x04, 0x17
        /*001a*/ 	.short	(.L_17 - .L_16)
.L_16:
        /*001c*/ 	.word	0x00000000
        /*0020*/ 	.short	0x0002
        /*0022*/ 	.short	0x0010
        /*0024*/ 	.byte	0x00, 0xf0, 0x11, 0x00


	//----- nvinfo : EIATTR_KPARAM_INFO
	.align		4
.L_17:
        /*0028*/ 	.byte	0x04, 0x17
        /*002a*/ 	.short	(.L_19 - .L_18)
.L_18:
        /*002c*/ 	.word	0x00000000
        /*0030*/ 	.short	0x0001
        /*0032*/ 	.short	0x0008
        /*0034*/ 	.byte	0x00, 0xf5, 0x21, 0x00


	//----- nvinfo : EIATTR_KPARAM_INFO
	.align		4
.L_19:
        /*0038*/ 	.byte	0x04, 0x17
        /*003a*/ 	.short	(.L_21 - .L_20)
.L_20:
        /*003c*/ 	.word	0x00000000
        /*0040*/ 	.short	0x0000
        /*0042*/ 	.short	0x0000
        /*0044*/ 	.byte	0x00, 0xf5, 0x21, 0x00


	//----- nvinfo : EIATTR_SPARSE_MMA_MASK
	.align		4
.L_21:
        /*0048*/ 	.byte	0x03, 0x50
        /*004a*/ 	.short	0x0000


	//----- nvinfo : EIATTR_MAXREG_COUNT
	.align		4
        /*004c*/ 	.byte	0x03, 0x1b
        /*004e*/ 	.short	0x00ff


	//----- nvinfo : EIATTR_MERCURY_ISA_VERSION
	.align		4
        /*0050*/ 	.byte	0x03, 0x5f
        /*0052*/ 	.short	0x0101


	//----- nvinfo : EIATTR_VRC_CTA_INIT_COUNT
	.align		4
        /*0054*/ 	.byte	0x02, 0x4a
	.zero		1
	.zero		1


	//----- nvinfo : EIATTR_EXIT_INSTR_OFFSETS
	.align		4
        /*0058*/ 	.byte	0x04, 0x1c
        /*005a*/ 	.short	(.L_23 - .L_22)


	//   ....[0]....
.L_22:
        /*005c*/ 	.word	0x00000290


	//   ....[1]....
        /*0060*/ 	.word	0x00000730


	//----- nvinfo : EIATTR_CRS_STACK_SIZE
	.align		4
.L_23:
        /*0064*/ 	.byte	0x04, 0x1e
        /*0066*/ 	.short	(.L_25 - .L_24)
.L_24:
        /*0068*/ 	.word	0x00000000


	//----- nvinfo : EIATTR_CBANK_PARAM_SIZE
	.align		4
.L_25:
        /*006c*/ 	.byte	0x03, 0x19
        /*006e*/ 	.short	0x0018


	//----- nvinfo : EIATTR_PARAM_CBANK
	.align		4
        /*0070*/ 	.byte	0x04, 0x0a
        /*0072*/ 	.short	(.L_27 - .L_26)
	.align		4
.L_26:
        /*0074*/ 	.word	index@(.nv.constant0._Z13contar_cuda_2PiS_ii)
        /*0078*/ 	.short	0x0380
        /*007a*/ 	.short	0x0018


	//----- nvinfo : EIATTR_SW_WAR
	.align		4
.L_27:
        /*007c*/ 	.byte	0x04, 0x36
        /*007e*/ 	.short	(.L_29 - .L_28)
.L_28:
        /*0080*/ 	.word	0x00000008
.L_29:


//--------------------- .nv.info._Z11contar_cudaPiS_ii --------------------------
	.section	.nv.info._Z11contar_cudaPiS_ii,"",@"SHT_CUDA_INFO"
	.sectionflags	@""
	.align	4


	//----- nvinfo : EIATTR_CUDA_API_VERSION
	.align		4
        /*0000*/ 	.byte	0x04, 0x37
        /*0002*/ 	.short	(.L_31 - .L_30)
.L_30:
        /*0004*/ 	.word	0x00000082


	//----- nvinfo : EIATTR_KPARAM_INFO
	.align		4
.L_31:
        /*0008*/ 	.byte	0x04, 0x17
        /*000a*/ 	.short	(.L_33 - .L_32)
.L_32:
        /*000c*/ 	.word	0x00000000
        /*0010*/ 	.short	0x0003
        /*0012*/ 	.short	0x0014
        /*0014*/ 	.byte	0x00, 0xf0, 0x11, 0x00


	//----- nvinfo : EIATTR_KPARAM_INFO
	.align		4
.L_33:
        /*0018*/ 	.byte	0x04, 0x17
        /*001a*/ 	.short	(.L_35 - .L_34)
.L_34:
        /*001c*/ 	.word	0x00000000
        /*0020*/ 	.short	0x0002
        /*0022*/ 	.short	0x0010
        /*0024*/ 	.byte	0x00, 0xf0, 0x11, 0x00


	//----- nvinfo : EIATTR_KPARAM_INFO
	.align		4
.L_35:
        /*0028*/ 	.byte	0x04, 0x17
        /*002a*/ 	.short	(.L_37 - .L_36)
.L_36:
        /*002c*/ 	.word	0x00000000
        /*0030*/ 	.short	0x0001
        /*0032*/ 	.short	0x0008
        /*0034*/ 	.byte	0x00, 0xf5, 0x21, 0x00


	//----- nvinfo : EIATTR_KPARAM_INFO
	.align		4
.L_37:
        /*0038*/ 	.byte	0x04, 0x17
        /*003a*/ 	.short	(.L_39 - .L_38)
.L_38:
        /*003c*/ 	.word	0x00000000
        /*0040*/ 	.short	0x0000
        /*0042*/ 	.short	0x0000
        /*0044*/ 	.byte	0x00, 0xf5, 0x21, 0x00


	//----- nvinfo : EIATTR_SPARSE_MMA_MASK
	.align		4
.L_39:
        /*0048*/ 	.byte	0x03, 0x50
        /*004a*/ 	.short	0x0000


	//----- nvinfo : EIATTR_MAXREG_COUNT
	.align		4
        /*004c*/ 	.byte	0x03, 0x1b
        /*004e*/ 	.short	0x00ff


	//----- nvinfo : EIATTR_MERCURY_ISA_VERSION
	.align		4
        /*0050*/ 	.byte	0x03, 0x5f
        /*0052*/ 	.short	0x0101


	//----- nvinfo : EIATTR_VRC_CTA_INIT_COUNT
	.align		4
        /*0054*/ 	.byte	0x02, 0x4a
	.zero		1
	.zero		1


	//----- nvinfo : EIATTR_EXIT_INSTR_OFFSETS
	.align		4
        /*0058*/ 	.byte	0x04, 0x1c
        /*005a*/ 	.short	(.L_41 - .L_40)


	//   ....[0]....
.L_40:
        /*005c*/ 	.word	0x000009a0


	//   ....[1]....
        /*0060*/ 	.word	0x000009e0


	//   ....[2]....
        /*0064*/ 	.word	0x00000a10


	//----- nvinfo : EIATTR_CRS_STACK_SIZE
	.align		4
.L_41:
        /*0068*/ 	.byte	0x04, 0x1e
        /*006a*/ 	.short	(.L_43 - .L_42)
.L_42:
        /*006c*/ 	.word	0x00000000


	//----- nvinfo : EIATTR_CBANK_PARAM_SIZE
	.align		4
.L_43:
        /*0070*/ 	.byte	0x03, 0x19
        /*0072*/ 	.short	0x0018


	//----- nvinfo : EIATTR_PARAM_CBANK
	.align		4
        /*0074*/ 	.byte	0x04, 0x0a
        /*0076*/ 	.short	(.L_45 - .L_44)
	.align		4
.L_44:
        /*0078*/ 	.word	index@(.nv.constant0._Z11contar_cudaPiS_ii)
        /*007c*/ 	.short	0x0380
        /*007e*/ 	.short	0x0018


	//----- nvinfo : EIATTR_SW_WAR
	.align		4
.L_45:
        /*0080*/ 	.byte	0x04, 0x36
        /*0082*/ 	.short	(.L_47 - .L_46)
.L_46:
        /*0084*/ 	.word	0x00000008
.L_47:


//--------------------- .nv.callgraph             --------------------------
	.section	.nv.callgraph,"",@"SHT_CUDA_CALLGRAPH"
	.align	4
	.sectionentsize	8
	.align		4
        /*0000*/ 	.word	0x00000000
	.align		4
        /*0004*/ 	.word	0xffffffff
	.align		4
        /*0008*/ 	.word	0x00000000
	.align		4
        /*000c*/ 	.word	0xfffffffe
	.align		4
        /*0010*/ 	.word	0x00000000
	.align		4
        /*0014*/ 	.word	0xfffffffd
	.align		4
        /*0018*/ 	.word	0x00000000
	.align		4
        /*001c*/ 	.word	0xfffffffc


//--------------------- .text._Z13contar_cuda_2PiS_ii --------------------------
	.section	.text._Z13contar_cuda_2PiS_ii,"ax",@progbits
	.align	128
        .global         _Z13contar_cuda_2PiS_ii
        .type           _Z13contar_cuda_2PiS_ii,@function
        .size           _Z13contar_cuda_2PiS_ii,(.L_x_41 - _Z13contar_cuda_2PiS_ii)
        .other          _Z13contar_cuda_2PiS_ii,@"STO_CUDA_ENTRY STV_DEFAULT"
_Z13contar_cuda_2PiS_ii:
.text._Z13contar_cuda_2PiS_ii:
[----:B------:R-:W-:Y:S01]  /*0000*/  LDC R1, c[0x0][0x37c] ;  /* 0x0000df00ff017b82 */ /* 0x000fe20000000800 */
[----:B------:R-:W0:Y:S07]  /*0010*/  S2R R7, SR_CTAID.X ;  /* 0x0000000000077919 */ /* 0x000e2e0000002500 */
[----:B------:R-:W0:Y:S01]  /*0020*/  LDC.64 R2, c[0x0][0x388] ;  /* 0x0000e200ff027b82 */ /* 0x000e220000000a00 */
[----:B------:R-:W1:Y:S01]  /*0030*/  LDCU.64 UR10, c[0x0][0x358] ;  /* 0x00006b00ff0a77ac */ /* 0x000e620008000a00 */
[----:B------:R-:W-:Y:S01]  /*0040*/  BSSY.RECONVERGENT B0, `(.L_x_0) ;  /* 0x0000023000007945 */ /* 0x000fe20003800200 */
[----:B------:R-:W2:Y:S01]  /*0050*/  S2R R10, SR_TID.X ;  /* 0x00000000000a7919 */ /* 0x000ea20000002100 */
[----:B------:R-:W3:Y:S01]  /*0060*/  LDCU UR6, c[0x0][0x390] ;  /* 0x00007200ff0677ac */ /* 0x000ee20008000800 */
[----:B------:R-:W4:Y:S01]  /*0070*/  LDCU UR7, c[0x0][0x394] ;  /* 0x00007280ff0777ac */ /* 0x000f220008000800 */
[----:B0-----:R-:W-:Y:S01]  /*0080*/  IMAD.WIDE.U32 R2, R7, 0x4, R2 ;  /* 0x0000000407027825 */ /* 0x001fe200078e0002 */
[----:B--2---:R-:W-:-:S04]  /*0090*/  ISETP.GT.U32.AND P0, PT, R10, 0xe, PT ;  /* 0x0000000e0a00780c */ /* 0x004fc80003f04070 */
[----:B-1----:R0:W-:Y:S09]  /*00a0*/  STG.E desc[UR10][R2.64], RZ ;  /* 0x000000ff02007986 */ /* 0x0021f2000c10190a */
[----:B---34-:R-:W-:Y:S05]  /*00b0*/  @P0 BRA `(.L_x_1) ;  /* 0x00000000006c0947 */ /* 0x018fea0003800000 */
[----:B------:R-:W1:Y:S01]  /*00c0*/  LDC.64 R4, c[0x0][0x380] ;  /* 0x0000e000ff047b82 */ /* 0x000e620000000a00 */
[--C-:B------:R-:W-:Y:S01]  /*00d0*/  IMAD R7, R7, 0x10, R10.reuse ;  /* 0x0000001007077824 */ /* 0x100fe200078e020a */
[----:B------:R-:W-:Y:S01]  /*00e0*/  UMOV UR4, 0x400 ;  /* 0x0000040000047882 */ /* 0x000fe20000000000 */
[----:B------:R-:W-:-:S05]  /*00f0*/  IMAD.MOV.U32 R8, RZ, RZ, R10 ;  /* 0x000000ffff087224 */ /* 0x000fca00078e000a */
[----:B------:R-:W2:Y:S08]  /*0100*/  S2UR UR5, SR_CgaCtaId ;  /* 0x00000000000579c3 */ /* 0x000eb00000008800 */
[----:B------:R-:W3:Y:S01]  /*0110*/  LDC R11, c[0x0][0x360] ;  /* 0x0000d800ff0b7b82 */ /* 0x000ee20000000800 */
[----:B-1----:R-:W-:-:S03]  /*0120*/  IMAD.WIDE.U32 R4, R7, 0x4, R4 ;  /* 0x0000000407047825 */ /* 0x002fc600078e0004 */
[----:B------:R-:W-:Y:S01]  /*0130*/  IADD3 R6, P0, PT, R4, 0x4, RZ ;  /* 0x0000000404067810 */ /* 0x000fe20007f1e0ff */
[----:B--2---:R-:W-:-:S04]  /*0140*/  ULEA UR4, UR5, UR4, 0x18 ;  /* 0x0000000405047291 */ /* 0x004fc8000f8ec0ff */
[----:B------:R-:W-:Y:S02]  /*0150*/  IMAD.X R7, RZ, RZ, R5, P0 ;  /* 0x000000ffff077224 */ /* 0x000fe400000e0605 */
[----:B------:R-:W-:-:S07]  /*0160*/  LEA R0, R10, UR4, 0x2 ;  /* 0x000000040a007c11 */ /* 0x000fce000f8e10ff */
.L_x_4:
[----:B------:R-:W2:Y:S01]  /*0170*/  LDG.E R4, desc[UR10][R6.64+-0x4] ;  /* 0xfffffc0a06047981 */ /* 0x000ea2000c1e1900 */
[C---:B---3--:R-:W-:Y:S01]  /*0180*/  IMAD.IADD R8, R11.reuse, 0x1, R8 ;  /* 0x000000010b087824 */ /* 0x048fe200078e0208 */
[----:B------:R-:W-:Y:S04]  /*0190*/  BSSY.RECONVERGENT B1, `(.L_x_2) ;  /* 0x000000a000017945 */ /* 0x000fe80003800200 */
[----:B------:R-:W-:Y:S02]  /*01a0*/  ISETP.GE.U32.AND P0, PT, R8, 0xf, PT ;  /* 0x0000000f0800780c */ /* 0x000fe40003f06070 */
[----:B--2---:R-:W-:Y:S01]  /*01b0*/  ISETP.NE.AND P1, PT, R4, UR6, PT ;  /* 0x0000000604007c0c */ /* 0x004fe2000bf25270 */
[----:B------:R-:W-:-:S12]  /*01c0*/  IMAD.WIDE.U32 R4, R11, 0x4, R6 ;  /* 0x000000040b047825 */ /* 0x000fd800078e0006 */
[----:B-1----:R-:W-:Y:S05]  /*01d0*/  @P1 BRA `(.L_x_3) ;  /* 0x0000000000141947 */ /* 0x002fea0003800000 */
[----:B------:R-:W2:Y:S02]  /*01e0*/  LDG.E R6, desc[UR10][R6.64] ;  /* 0x0000000a06067981 */ /* 0x000ea4000c1e1900 */
[----:B--2---:R-:W-:-:S13]  /*01f0*/  ISETP.NE.AND P1, PT, R6, UR7, PT ;  /* 0x0000000706007c0c */ /* 0x004fda000bf25270 */
[----:B------:R-:W1:Y:S02]  /*0200*/  @!P1 LDS R9, [R0] ;  /* 0x0000000000099984 */ /* 0x000e640000000800 */
[----:B-1----:R-:W-:-:S05]  /*0210*/  @!P1 VIADD R9, R9, 0x1 ;  /* 0x0000000109099836 */ /* 0x002fca0000000000 */
[----:B------:R1:W-:Y:S02]  /*0220*/  @!P1 STS [R0], R9 ;  /* 0x0000000900009388 */ /* 0x0003e40000000800 */
.L_x_3:
[----:B------:R-:W-:Y:S05]  /*0230*/  BSYNC.RECONVERGENT B1 ;  /* 0x0000000000017941 */ /* 0x000fea0003800200 */
.L_x_2:
[----:B------:R-:W-:Y:S02]  /*0240*/  IMAD.MOV.U32 R6, RZ, RZ, R4 ;  /* 0x000000ffff067224 */ /* 0x000fe400078e0004 */
[----:B------:R-:W-:Y:S01]  /*0250*/  IMAD.MOV.U32 R7, RZ, RZ, R5 ;  /* 0x000000ffff077224 */ /* 0x000fe200078e0005 */
[----:B------:R-:W-:Y:S06]  /*0260*/  @!P0 BRA `(.L_x_4) ;  /* 0xfffffffc00c08947 */ /* 0x000fec000383ffff */
.L_x_1:
[----:B------:R-:W-:Y:S05]  /*0270*/  BSYNC.RECONVERGENT B0 ;  /* 0x0000000000007941 */ /* 0x000fea0003800200 */
.L_x_0:
[----:B------:R-:W-:-:S13]  /*0280*/  ISETP.NE.AND P0, PT, R10, RZ, PT ;  /* 0x000000ff0a00720c */ /* 0x000fda0003f05270 */
[----:B------:R-:W-:Y:S05]  /*0290*/  @P0 EXIT ;  /* 0x000000000000094d */ /* 0x000fea0003800000 */
[----:B------:R-:W2:Y:S01]  /*02a0*/  LDCU UR7, c[0x0][0x360] ;  /* 0x00006c00ff0777ac */ /* 0x000ea20008000800 */
[----:B------:R-:W-:Y:S01]  /*02b0*/  IMAD.MOV.U32 R21, RZ, RZ, RZ ;  /* 0x000000ffff157224 */ /* 0x000fe200078e00ff */
[----:B------:R-:W-:Y:S01]  /*02c0*/  UMOV UR4, URZ ;  /* 0x000000ff00047c82 */ /* 0x000fe20008000000 */
[----:B--2---:R-:W-:Y:S02]  /*02d0*/  UISETP.GE.U32.AND UP0, UPT, UR7, 0x10, UPT ;  /* 0x000000100700788c */ /* 0x004fe4000bf06070 */
[----:B------:R-:W-:-:S07]  /*02e0*/  ULOP3.LUT UR9, UR7, 0xf, URZ, 0xc0, !UPT ;  /* 0x0000000f07097892 */ /* 0x000fce000f8ec0ff */
[----:B------:R-:W-:Y:S05]  /*02f0*/  BRA.U !UP0, `(.L_x_5) ;  /* 0x0000000108607547 */ /* 0x000fea000b800000 */
[----:B------:R-:W2:Y:S01]  /*0300*/  S2UR UR6, SR_CgaCtaId ;  /* 0x00000000000679c3 */ /* 0x000ea20000008800 */
[----:B------:R-:W-:Y:S01]  /*0310*/  UMOV UR4, 0x400 ;  /* 0x0000040000047882 */ /* 0x000fe20000000000 */
[----:B------:R-:W-:Y:S01]  /*0320*/  ULOP3.LUT UR5, UR7, 0xfffffff0, URZ, 0xc0, !UPT ;  /* 0xfffffff007057892 */ /* 0x000fe2000f8ec0ff */
[----:B------:R-:W-:Y:S01]  /*0330*/  IMAD.MOV.U32 R21, RZ, RZ, RZ ;  /* 0x000000ffff157224 */ /* 0x000fe200078e00ff */
[----:B--2---:R-:W-:Y:S02]  /*0340*/  ULEA UR8, UR6, UR4, 0x18 ;  /* 0x0000000406087291 */ /* 0x004fe4000f8ec0ff */
[----:B------:R-:W-:Y:S02]  /*0350*/  UIADD3 UR6, UPT, UPT, -UR5, URZ, URZ ;  /* 0x000000ff05067290 */ /* 0x000fe4000fffe1ff */
[----:B------:R-:W-:Y:S02]  /*0360*/  ULOP3.LUT UR4, UR7, 0x7f0, URZ, 0xc0, !UPT ;  /* 0x000007f007047892 */ /* 0x000fe4000f8ec0ff */
[----:B------:R-:W-:-:S12]  /*0370*/  UIADD3 UR5, UPT, UPT, UR8, 0x20, URZ ;  /* 0x0000002008057890 */ /* 0x000fd8000fffe0ff */
.L_x_6:
[----:B------:R-:W2:Y:S01]  /*0380*/  LDS.128 R16, [UR5+-0x20] ;  /* 0xffffe005ff107984 */ /* 0x000ea20008000c00 */
[----:B------:R-:W-:-:S03]  /*0390*/  UIADD3 UR6, UPT, UPT, UR6, 0x10, URZ ;  /* 0x0000001006067890 */ /* 0x000fc6000fffe0ff */
[----:B------:R-:W3:Y:S01]  /*03a0*/  LDS.128 R12, [UR5+-0x10] ;  /* 0xfffff005ff0c7984 */ /* 0x000ee20008000c00 */
[----:B------:R-:W-:-:S03]  /*03b0*/  UISETP.NE.AND UP0, UPT, UR6, URZ, UPT ;  /* 0x000000ff0600728c */ /* 0x000fc6000bf05270 */
[----:B-1----:R-:W1:Y:S04]  /*03c0*/  LDS.128 R8, [UR5] ;  /* 0x00000005ff087984 */ /* 0x002e680008000c00 */
[----:B------:R-:W4:Y:S01]  /*03d0*/  LDS.128 R4, [UR5+0x10] ;  /* 0x00001005ff047984 */ /* 0x000f220008000c00 */
[----:B------:R-:W-:Y:S01]  /*03e0*/  UIADD3 UR5, UPT, UPT, UR5, 0x40, URZ ;  /* 0x0000004005057890 */ /* 0x000fe2000fffe0ff */
[----:B--2---:R-:W-:-:S04]  /*03f0*/  IADD3 R16, PT, PT, R17, R21, R16 ;  /* 0x0000001511107210 */ /* 0x004fc80007ffe010 */
[----:B------:R-:W-:-:S04]  /*0400*/  IADD3 R16, PT, PT, R19, R16, R18 ;  /* 0x0000001013107210 */ /* 0x000fc80007ffe012 */
[----:B---3--:R-:W-:-:S04]  /*0410*/  IADD3 R12, PT, PT, R13, R16, R12 ;  /* 0x000000100d0c7210 */ /* 0x008fc80007ffe00c */
[----:B------:R-:W-:-:S04]  /*0420*/  IADD3 R12, PT, PT, R15, R12, R14 ;  /* 0x0000000c0f0c7210 */ /* 0x000fc80007ffe00e */
[----:B-1----:R-:W-:-:S04]  /*0430*/  IADD3 R8, PT, PT, R9, R12, R8 ;  /* 0x0000000c09087210 */ /* 0x002fc80007ffe008 */
[----:B------:R-:W-:-:S04]  /*0440*/  IADD3 R8, PT, PT, R11, R8, R10 ;  /* 0x000000080b087210 */ /* 0x000fc80007ffe00a */
[----:B----4-:R-:W-:-:S04]  /*0450*/  IADD3 R4, PT, PT, R5, R8, R4 ;  /* 0x0000000805047210 */ /* 0x010fc80007ffe004 */
[----:B------:R-:W-:Y:S01]  /*0460*/  IADD3 R21, PT, PT, R7, R4, R6 ;  /* 0x0000000407157210 */ /* 0x000fe20007ffe006 */
[----:B------:R-:W-:Y:S06]  /*0470*/  BRA.U UP0, `(.L_x_6) ;  /* 0xfffffffd00c07547 */ /* 0x000fec000b83ffff */
.L_x_5:
[----:B------:R-:W-:-:S09]  /*0480*/  UISETP.NE.AND UP0, UPT, UR9, URZ, UPT ;  /* 0x000000ff0900728c */ /* 0x000fd2000bf05270 */
[----:B------:R-:W-:Y:S05]  /*0490*/  BRA.U !UP0, `(.L_x_7) ;  /* 0x0000000108a07547 */ /* 0x000fea000b800000 */
[----:B------:R-:W-:Y:S02]  /*04a0*/  UISETP.GE.U32.AND UP0, UPT, UR9, 0x8, UPT ;  /* 0x000000080900788c */ /* 0x000fe4000bf06070 */
[----:B------:R-:W-:-:S04]  /*04b0*/  ULOP3.LUT UR8, UR7, 0x7, URZ, 0xc0, !UPT ;  /* 0x0000000707087892 */ /* 0x000fc8000f8ec0ff */
[----:B------:R-:W-:-:S03]  /*04c0*/  UISETP.NE.AND UP1, UPT, UR8, URZ, UPT ;  /* 0x000000ff0800728c */ /* 0x000fc6000bf25270 */
[----:B------:R-:W-:Y:S08]  /*04d0*/  BRA.U !UP0, `(.L_x_8) ;  /* 0x00000001082c7547 */ /* 0x000ff0000b800000 */
[----:B------:R-:W2:Y:S01]  /*04e0*/  S2UR UR6, SR_CgaCtaId ;  /* 0x00000000000679c3 */ /* 0x000ea20000008800 */
[----:B------:R-:W-:Y:S02]  /*04f0*/  UMOV UR5, 0x400 ;  /* 0x0000040000057882 */ /* 0x000fe40000000000 */
[----:B--2---:R-:W-:-:S04]  /*0500*/  ULEA UR5, UR6, UR5, 0x18 ;  /* 0x0000000506057291 */ /* 0x004fc8000f8ec0ff */
[----:B------:R-:W-:Y:S02]  /*0510*/  ULEA UR5, UR4, UR5, 0x2 ;  /* 0x0000000504057291 */ /* 0x000fe4000f8e10ff */
[----:B------:R-:W-:-:S07]  /*0520*/  UIADD3 UR4, UPT, UPT, UR4, 0x8, URZ ;  /* 0x0000000804047890 */ /* 0x000fce000fffe0ff */
[----:B-1----:R-:W1:Y:S04]  /*0530*/  LDS.128 R8, [UR5] ;  /* 0x00000005ff087984 */ /* 0x002e680008000c00 */
[----:B------:R-:W2:Y:S01]  /*0540*/  LDS.128 R4, [UR5+0x10] ;  /* 0x00001005ff047984 */ /* 0x000ea20008000c00 */
[----:B-1----:R-:W-:-:S04]  /*0550*/  IADD3 R8, PT, PT, R9, R21, R8 ;  /* 0x0000001509087210 */ /* 0x002fc80007ffe008 */
[----:B------:R-:W-:-:S04]  /*0560*/  IADD3 R8, PT, PT, R11, R8, R10 ;  /* 0x000000080b087210 */ /* 0x000fc80007ffe00a */
[----:B--2---:R-:W-:-:S04]  /*0570*/  IADD3 R4, PT, PT, R5, R8, R4 ;  /* 0x0000000805047210 */ /* 0x004fc80007ffe004 */
[----:B------:R-:W-:-:S07]  /*0580*/  IADD3 R21, PT, PT, R7, R4, R6 ;  /* 0x0000000407157210 */ /* 0x000fce0007ffe006 */
.L_x_8:
        /* <DEDUP_REMOVED lines=10> */
[----:B------:R-:W2:Y:S02]  /*0630*/  LDS.128 R4, [UR6] ;  /* 0x00000006ff047984 */ /* 0x000ea40008000c00 */
[----:B--2---:R-:W-:-:S04]  /*0640*/  IADD3 R4, PT, PT, R5, R21, R4 ;  /* 0x0000001505047210 */ /* 0x004fc80007ffe004 */
[----:B------:R-:W-:-:S07]  /*0650*/  IADD3 R21, PT, PT, R7, R4, R6 ;  /* 0x0000000407157210 */ /* 0x000fce0007ffe006 */
.L_x_9:
[----:B------:R-:W-:Y:S05]  /*0660*/  BRA.U !UP1, `(.L_x_7) ;  /* 0x00000001092c7547 */ /* 0x000fea000b800000 */
[----:B------:R-:W2:Y:S01]  /*0670*/  S2UR UR7, SR_CgaCtaId ;  /* 0x00000000000779c3 */ /* 0x000ea20000008800 */
[----:B------:R-:W-:Y:S01]  /*0680*/  UMOV UR6, 0x400 ;  /* 0x0000040000067882 */ /* 0x000fe20000000000 */
[----:B------:R-:W-:Y:S02]  /*0690*/  UIADD3 UR5, UPT, UPT, -UR5, URZ, URZ ;  /* 0x000000ff05057290 */ /* 0x000fe4000fffe1ff */
[----:B--2---:R-:W-:-:S04]  /*06a0*/  ULEA UR6, UR7, UR6, 0x18 ;  /* 0x0000000607067291 */ /* 0x004fc8000f8ec0ff */
[----:B------:R-:W-:-:S12]  /*06b0*/  ULEA UR4, UR4, UR6, 0x2 ;  /* 0x0000000604047291 */ /* 0x000fd8000f8e10ff */
.L_x_10:
[----:B-1----:R-:W1:Y:S01]  /*06c0*/  LDS R0, [UR4] ;  /* 0x00000004ff007984 */ /* 0x002e620008000800 */
[----:B------:R-:W-:Y:S02]  /*06d0*/  UIADD3 UR5, UPT, UPT, UR5, 0x1, URZ ;  /* 0x0000000105057890 */ /* 0x000fe4000fffe0ff */
[----:B------:R-:W-:Y:S02]  /*06e0*/  UIADD3 UR4, UPT, UPT, UR4, 0x4, URZ ;  /* 0x0000000404047890 */ /* 0x000fe4000fffe0ff */
[----:B------:R-:W-:Y:S01]  /*06f0*/  UISETP.NE.AND UP0, UPT, UR5, URZ, UPT ;  /* 0x000000ff0500728c */ /* 0x000fe2000bf05270 */
[----:B-1----:R-:W-:-:S08]  /*0700*/  IMAD.IADD R21, R0, 0x1, R21 ;  /* 0x0000000100157824 */ /* 0x002fd000078e0215 */
[----:B------:R-:W-:Y:S05]  /*0710*/  BRA.U UP0, `(.L_x_10) ;  /* 0xfffffffd00e87547 */ /* 0x000fea000b83ffff */
.L_x_7:
[----:B------:R-:W-:Y:S01]  /*0720*/  STG.E desc[UR10][R2.64], R21 ;  /* 0x0000001502007986 */ /* 0x000fe2000c10190a */
[----:B------:R-:W-:Y:S05]  /*0730*/  EXIT ;  /* 0x000000000000794d */ /* 0x000fea0003800000 */
.L_x_11:
[----:B------:R-:W-:-:S00]  /*0740*/  BRA `(.L_x_11) ;  /* 0xfffffffc00fc7947 */ /* 0x000fc0000383ffff */
[----:B------:R-:W-:-:S00]  /*0750*/  NOP ;  /* 0x0000000000007918 */ /* 0x000fc00000000000 */
        /* <DEDUP_REMOVED lines=10> */
.L_x_41:


//--------------------- .text._Z11contar_cudaPiS_ii --------------------------
	.section	.text._Z11contar_cudaPiS_ii,"ax",@progbits
	.align	128
        .global         _Z11contar_cudaPiS_ii
        .type           _Z11contar_cudaPiS_ii,@function
        .size           _Z11contar_cudaPiS_ii,(.L_x_42 - _Z11contar_cudaPiS_ii)
        .other          _Z11contar_cudaPiS_ii,@"STO_CUDA_ENTRY STV_DEFAULT"
_Z11contar_cudaPiS_ii:
.text._Z11contar_cudaPiS_ii:
[----:B------:R-:W-:Y:S01]  /*0000*/  LDC R1, c[0x0][0x37c] ;  /* 0x0000df00ff017b82 */ /* 0x000fe20000000800 */
[----:B------:R-:W0:Y:S07]  /*0010*/  S2R R9, SR_TID.X ;  /* 0x0000000000097919 */ /* 0x000e2e0000002100 */
[----:B------:R-:W1:Y:S01]  /*0020*/  LDC.64 R2, c[0x0][0x388] ;  /* 0x0000e200ff027b82 */ /* 0x000e620000000a00 */
[----:B------:R-:W2:Y:S01]  /*0030*/  LDCU.64 UR4, c[0x0][0x358] ;  /* 0x00006b00ff0477ac */ /* 0x000ea20008000a00 */
[----:B------:R-:W3:Y:S06]  /*0040*/  LDCU UR6, c[0x0][0x390] ;  /* 0x00007200ff0677ac */ /* 0x000eec0008000800 */
[----:B------:R-:W4:Y:S01]  /*0050*/  LDC.64 R4, c[0x0][0x380] ;  /* 0x0000e000ff047b82 */ /* 0x000f220000000a00 */
[----:B0-----:R-:W-:-:S02]  /*0060*/  IMAD.SHL.U32 R7, R9, 0x10, RZ ;  /* 0x0000001009077824 */ /* 0x001fc400078e00ff */
[----:B-1----:R-:W-:-:S04]  /*0070*/  IMAD.WIDE.U32 R2, R9, 0x4, R2 ;  /* 0x0000000409027825 */ /* 0x002fc800078e0002 */
[----:B----4-:R-:W-:Y:S01]  /*0080*/  IMAD.WIDE.U32 R4, R7, 0x4, R4 ;  /* 0x0000000407047825 */ /* 0x010fe200078e0004 */
[----:B--2---:R0:W-:Y:S04]  /*0090*/  STG.E desc[UR4][R2.64], RZ ;  /* 0x000000ff02007986 */ /* 0x0041e8000c101904 */
[----:B------:R-:W3:Y:S01]  /*00a0*/  LDG.E R0, desc[UR4][R4.64] ;  /* 0x0000000404007981 */ /* 0x000ee2000c1e1900 */
[----:B------:R-:W-:Y:S01]  /*00b0*/  BSSY.RECONVERGENT B0, `(.L_x_12) ;  /* 0x000000a000007945 */ /* 0x000fe20003800200 */
[----:B------:R-:W-:Y:S01]  /*00c0*/  IMAD.MOV.U32 R7, RZ, RZ, RZ ;  /* 0x000000ffff077224 */ /* 0x000fe200078e00ff */
[----:B---3--:R-:W-:-:S13]  /*00d0*/  ISETP.NE.AND P0, PT, R0, UR6, PT ;  /* 0x0000000600007c0c */ /* 0x008fda000bf05270 */
[----:B0-----:R-:W-:Y:S05]  /*00e0*/  @P0 BRA `(.L_x_13) ;  /* 0x0000000000180947 */ /* 0x001fea0003800000 */
[----:B------:R-:W2:Y:S01]  /*00f0*/  LDG.E R0, desc[UR4][R4.64+0x4] ;  /* 0x0000040404007981 */ /* 0x000ea2000c1e1900 */
[----:B------:R-:W2:Y:S02]  /*0100*/  LDCU UR7, c[0x0][0x394] ;  /* 0x00007280ff0777ac */ /* 0x000ea40008000800 */
[----:B--2---:R-:W-:-:S13]  /*0110*/  ISETP.NE.AND P0, PT, R0, UR7, PT ;  /* 0x0000000700007c0c */ /* 0x004fda000bf05270 */
[----:B------:R-:W-:Y:S02]  /*0120*/  @!P0 IMAD.MOV.U32 R9, RZ, RZ, 0x1 ;  /* 0x00000001ff098424 */ /* 0x000fe400078e00ff */
[----:B------:R-:W-:-:S03]  /*0130*/  @!P0 IMAD.MOV.U32 R7, RZ, RZ, 0x1 ;  /* 0x00000001ff078424 */ /* 0x000fc600078e00ff */
[----:B------:R0:W-:Y:S04]  /*0140*/  @!P0 STG.E desc[UR4][R2.64], R9 ;  /* 0x0000000902008986 */ /* 0x0001e8000c101904 */
.L_x_13:
[----:B------:R-:W-:Y:S05]  /*0150*/  BSYNC.RECONVERGENT B0 ;  /* 0x0000000000007941 */ /* 0x000fea0003800200 */
.L_x_12:
[----:B------:R-:W2:Y:S01]  /*0160*/  LDG.E R0, desc[UR4][R4.64+0x4] ;  /* 0x0000040404007981 */ /* 0x000ea2000c1e1900 */
[----:B------:R-:W-:Y:S01]  /*0170*/  BSSY.RECONVERGENT B0, `(.L_x_14) ;  /* 0x0000008000007945 */ /* 0x000fe20003800200 */
[----:B--2---:R-:W-:-:S13]  /*0180*/  ISETP.NE.AND P0, PT, R0, UR6, PT ;  /* 0x0000000600007c0c */ /* 0x004fda000bf05270 */
[----:B------:R-:W-:Y:S05]  /*0190*/  @P0 BRA `(.L_x_15) ;  /* 0x0000000000140947 */ /* 0x000fea0003800000 */
[----:B------:R-:W2:Y:S01]  /*01a0*/  LDG.E R0, desc[UR4][R4.64+0x8] ;  /* 0x0000080404007981 */ /* 0x000ea2000c1e1900 */
[----:B------:R-:W2:Y:S02]  /*01b0*/  LDCU UR7, c[0x0][0x394] ;  /* 0x00007280ff0777ac */ /* 0x000ea40008000800 */
[----:B--2---:R-:W-:-:S13]  /*01c0*/  ISETP.NE.AND P0, PT, R0, UR7, PT ;  /* 0x0000000700007c0c */ /* 0x004fda000bf05270 */
[----:B------:R-:W-:-:S05]  /*01d0*/  @!P0 VIADD R7, R7, 0x1 ;  /* 0x0000000107078836 */ /* 0x000fca0000000000 */
[----:B------:R1:W-:Y:S02]  /*01e0*/  @!P0 STG.E desc[UR4][R2.64], R7 ;  /* 0x0000000702008986 */ /* 0x0003e4000c101904 */
.L_x_15:
[----:B------:R-:W-:Y:S05]  /*01f0*/  BSYNC.RECONVERGENT B0 ;  /* 0x0000000000007941 */ /* 0x000fea0003800200 */
.L_x_14:
[----:B------:R-:W2:Y:S01]  /*0200*/  LDG.E R0, desc[UR4][R4.64+0x8] ;  /* 0x0000080404007981 */ /* 0x000ea2000c1e1900 */
[----:B------:R-:W-:Y:S01]  /*0210*/  BSSY.RECONVERGENT B0, `(.L_x_16) ;  /* 0x0000008000007945 */ /* 0x000fe20003800200 */
[----:B--2---:R-:W-:-:S13]  /*0220*/  ISETP.NE.AND P0, PT, R0, UR6, PT ;  /* 0x0000000600007c0c */ /* 0x004fda000bf05270 */
[----:B------:R-:W-:Y:S05]  /*0230*/  @P0 BRA `(.L_x_17) ;  /* 0x0000000000140947 */ /* 0x000fea0003800000 */
[----:B------:R-:W2:Y:S01]  /*0240*/  LDG.E R0, desc[UR4][R4.64+0xc] ;  /* 0x00000c0404007981 */ /* 0x000ea2000c1e1900 */
[----:B------:R-:W2:Y:S02]  /*0250*/  LDCU UR7, c[0x0][0x394] ;  /* 0x00007280ff0777ac */ /* 0x000ea40008000800 */
[----:B--2---:R-:W-:-:S13]  /*0260*/  ISETP.NE.AND P0, PT, R0, UR7, PT ;  /* 0x0000000700007c0c */ /* 0x004fda000bf05270 */
[----:B-1----:R-:W-:-:S05]  /*0270*/  @!P0 VIADD R7, R7, 0x1 ;  /* 0x0000000107078836 */ /* 0x002fca0000000000 */
[----:B------:R2:W-:Y:S02]  /*0280*/  @!P0 STG.E desc[UR4][R2.64], R7 ;  /* 0x0000000702008986 */ /* 0x0005e4000c101904 */
.L_x_17:
[----:B------:R-:W-:Y:S05]  /*0290*/  BSYNC.RECONVERGENT B0 ;  /* 0x0000000000007941 */ /* 0x000fea0003800200 */
.L_x_16:
[----:B------:R-:W3:Y:S01]  /*02a0*/  LDG.E R0, desc[UR4][R4.64+0xc] ;  /* 0x00000c0404007981 */ /* 0x000ee2000c1e1900 */
[----:B------:R-:W-:Y:S01]  /*02b0*/  BSSY.RECONVERGENT B0, `(.L_x_18) ;  /* 0x0000008000007945 */ /* 0x000fe20003800200 */
[----:B---3--:R-:W-:-:S13]  /*02c0*/  ISETP.NE.AND P0, PT, R0, UR6, PT ;  /* 0x0000000600007c0c */ /* 0x008fda000bf05270 */
[----:B------:R-:W-:Y:S05]  /*02d0*/  @P0 BRA `(.L_x_19) ;  /* 0x0000000000140947 */ /* 0x000fea0003800000 */
[----:B------:R-:W3:Y:S01]  /*02e0*/  LDG.E R0, desc[UR4][R4.64+0x10] ;  /* 0x0000100404007981 */ /* 0x000ee2000c1e1900 */
[----:B------:R-:W3:Y:S02]  /*02f0*/  LDCU UR7, c[0x0][0x394] ;  /* 0x00007280ff0777ac */ /* 0x000ee40008000800 */
[----:B---3--:R-:W-:-:S13]  /*0300*/  ISETP.NE.AND P0, PT, R0, UR7, PT ;  /* 0x0000000700007c0c */ /* 0x008fda000bf05270 */
[----:B-12---:R-:W-:-:S05]  /*0310*/  @!P0 VIADD R7, R7, 0x1 ;  /* 0x0000000107078836 */ /* 0x006fca0000000000 */
[----:B------:R3:W-:Y:S02]  /*0320*/  @!P0 STG.E desc[UR4][R2.64], R7 ;  /* 0x0000000702008986 */ /* 0x0007e4000c101904 */
.L_x_19:
[----:B------:R-:W-:Y:S05]  /*0330*/  BSYNC.RECONVERGENT B0 ;  /* 0x0000000000007941 */ /* 0x000fea0003800200 */
.L_x_18:
[----:B------:R-:W4:Y:S01]  /*0340*/  LDG.E R0, desc[UR4][R4.64+0x10] ;  /* 0x0000100404007981 */ /* 0x000f22000c1e1900 */
[----:B------:R-:W-:Y:S01]  /*0350*/  BSSY.RECONVERGENT B0, `(.L_x_20) ;  /* 0x0000008000007945 */ /* 0x000fe20003800200 */
[----:B----4-:R-:W-:-:S13]  /*0360*/  ISETP.NE.AND P0, PT, R0, UR6, PT ;  /* 0x0000000600007c0c */ /* 0x010fda000bf05270 */
[----:B------:R-:W-:Y:S05]  /*0370*/  @P0 BRA `(.L_x_21) ;  /* 0x0000000000140947 */ /* 0x000fea0003800000 */
[----:B------:R-:W4:Y:S01]  /*0380*/  LDG.E R0, desc[UR4][R4.64+0x14] ;  /* 0x0000140404007981 */ /* 0x000f22000c1e1900 */
[----:B------:R-:W4:Y:S02]  /*0390*/  LDCU UR7, c[0x0][0x394] ;  /* 0x00007280ff0777ac */ /* 0x000f240008000800 */
[----:B----4-:R-:W-:-:S13]  /*03a0*/  ISETP.NE.AND P0, PT, R0, UR7, PT ;  /* 0x0000000700007c0c */ /* 0x010fda000bf05270 */
[----:B-123--:R-:W-:-:S05]  /*03b0*/  @!P0 VIADD R7, R7, 0x1 ;  /* 0x0000000107078836 */ /* 0x00efca0000000000 */
[----:B------:R4:W-:Y:S02]  /*03c0*/  @!P0 STG.E desc[UR4][R2.64], R7 ;  /* 0x0000000702008986 */ /* 0x0009e4000c101904 */
.L_x_21:
[----:B------:R-:W-:Y:S05]  /*03d0*/  BSYNC.RECONVERGENT B0 ;  /* 0x0000000000007941 */ /* 0x000fea0003800200 */
.L_x_20:
[----:B------:R-:W5:Y:S01]  /*03e0*/  LDG.E R0, desc[UR4][R4.64+0x14] ;  /* 0x0000140404007981 */ /* 0x000f62000c1e1900 */
[----:B------:R-:W-:Y:S01]  /*03f0*/  BSSY.RECONVERGENT B0, `(.L_x_22) ;  /* 0x0000008000007945 */ /* 0x000fe20003800200 */
[----:B-----5:R-:W-:-:S13]  /*0400*/  ISETP.NE.AND P0, PT, R0, UR6, PT ;  /* 0x0000000600007c0c */ /* 0x020fda000bf05270 */
[----:B------:R-:W-:Y:S05]  /*0410*/  @P0 BRA `(.L_x_23) ;  /* 0x0000000000140947 */ /* 0x000fea0003800000 */
[----:B------:R-:W5:Y:S01]  /*0420*/  LDG.E R0, desc[UR4][R4.64+0x18] ;  /* 0x0000180404007981 */ /* 0x000f62000c1e1900 */
[----:B------:R-:W5:Y:S02]  /*0430*/  LDCU UR7, c[0x0][0x394] ;  /* 0x00007280ff0777ac */ /* 0x000f640008000800 */
[----:B-----5:R-:W-:-:S13]  /*0440*/  ISETP.NE.AND P0, PT, R0, UR7, PT ;  /* 0x0000000700007c0c */ /* 0x020fda000bf05270 */
[----:B-1234-:R-:W-:-:S05]  /*0450*/  @!P0 VIADD R7, R7, 0x1 ;  /* 0x0000000107078836 */ /* 0x01efca0000000000 */
[----:B------:R1:W-:Y:S02]  /*0460*/  @!P0 STG.E desc[UR4][R2.64], R7 ;  /* 0x0000000702008986 */ /* 0x0003e4000c101904 */
.L_x_23:
[----:B------:R-:W-:Y:S05]  /*0470*/  BSYNC.RECONVERGENT B0 ;  /* 0x0000000000007941 */ /* 0x000fea0003800200 */
.L_x_22:
        /* <DEDUP_REMOVED lines=9> */
.L_x_25:
[----:B------:R-:W-:Y:S05]  /*0510*/  BSYNC.RECONVERGENT B0 ;  /* 0x0000000000007941 */ /* 0x000fea0003800200 */
.L_x_24:
        /* <DEDUP_REMOVED lines=9> */
.L_x_27:
[----:B------:R-:W-:Y:S05]  /*05b0*/  BSYNC.RECONVERGENT B0 ;  /* 0x0000000000007941 */ /* 0x000fea0003800200 */
.L_x_26:
        /* <DEDUP_REMOVED lines=9> */
.L_x_29:
[----:B------:R-:W-:Y:S05]  /*0650*/  BSYNC.RECONVERGENT B0 ;  /* 0x0000000000007941 */ /* 0x000fea0003800200 */
.L_x_28:
        /* <DEDUP_REMOVED lines=9> */
.L_x_31:
[----:B------:R-:W-:Y:S05]  /*06f0*/  BSYNC.RECONVERGENT B0 ;  /* 0x0000000000007941 */ /* 0x000fea0003800200 */
.L_x_30:
        /* <DEDUP_REMOVED lines=9> */
.L_x_33:
[----:B------:R-:W-:Y:S05]  /*0790*/  BSYNC.RECONVERGENT B0 ;  /* 0x0000000000007941 */ /* 0x000fea0003800200 */
.L_x_32:
        /* <DEDUP_REMOVED lines=9> */
.L_x_35:
[----:B------:R-:W-:Y:S05]  /*0830*/  BSYNC.RECONVERGENT B0 ;  /* 0x0000000000007941 */ /* 0x000fea0003800200 */
.L_x_34:
        /* <DEDUP_REMOVED lines=9> */
.L_x_37:
[----:B------:R-:W-:Y:S05]  /*08d0*/  BSYNC.RECONVERGENT B0 ;  /* 0x0000000000007941 */ /* 0x000fea0003800200 */
.L_x_36:
        /* <DEDUP_REMOVED lines=9> */
.L_x_39:
[----:B------:R-:W-:Y:S05]  /*0970*/  BSYNC.RECONVERGENT B0 ;  /* 0x0000000000007941 */ /* 0x000fea0003800200 */
.L_x_38:
[----:B------:R-:W5:Y:S02]  /*0980*/  LDG.E R0, desc[UR4][R4.64+0x38] ;  /* 0x0000380404007981 */ /* 0x000f64000c1e1900 */
[----:B-----5:R-:W-:-:S13]  /*0990*/  ISETP.NE.AND P0, PT, R0, UR6, PT ;  /* 0x0000000600007c0c */ /* 0x020fda000bf05270 */
[----:B------:R-:W-:Y:S05]  /*09a0*/  @P0 EXIT ;  /* 0x000000000000094d */ /* 0x000fea0003800000 */
[----:B------:R-:W5:Y:S01]  /*09b0*/  LDG.E R4, desc[UR4][R4.64+0x3c] ;  /* 0x00003c0404047981 */ /* 0x000f62000c1e1900 */
[----:B------:R-:W5:Y:S02]  /*09c0*/  LDCU UR6, c[0x0][0x394] ;  /* 0x00007280ff0677ac */ /* 0x000f640008000800 */
[----:B-----5:R-:W-:-:S13]  /*09d0*/  ISETP.NE.AND P0, PT, R4, UR6, PT ;  /* 0x0000000604007c0c */ /* 0x020fda000bf05270 */
[----:B------:R-:W-:Y:S05]  /*09e0*/  @P0 EXIT ;  /* 0x000000000000094d */ /* 0x000fea0003800000 */
[----:B-1234-:R-:W-:-:S05]  /*09f0*/  VIADD R7, R7, 0x1 ;  /* 0x0000000107077836 */ /* 0x01efca0000000000 */
[----:B------:R-:W-:Y:S01]  /*0a00*/  STG.E desc[UR4][R2.64], R7 ;  /* 0x0000000702007986 */ /* 0x000fe2000c101904 */
[----:B------:R-:W-:Y:S05]  /*0a10*/  EXIT ;  /* 0x000000000000794d */ /* 0x000fea0003800000 */
.L_x_40:
        /* <DEDUP_REMOVED lines=14> */
.L_x_42:


//--------------------- .nv.shared._Z13contar_cuda_2PiS_ii --------------------------
	.section	.nv.shared._Z13contar_cuda_2PiS_ii,"aw",@nobits
	.sectionflags	@""
	.align	4
.nv.shared._Z13contar_cuda_2PiS_ii:
	.zero		1040


//--------------------- .nv.shared.reserved.0     --------------------------
	.section	.nv.shared.reserved.0,"aw",@nobits
	.weak		__nv_reservedSMEM_offset_0_alias
	.size		__nv_reservedSMEM_offset_0_alias, 0, 64
	.other		__nv_reservedSMEM_offset_0_alias,@"STO_CUDA_RESERVED_SHARED STV_DEFAULT"
__nv_reservedSMEM_offset_0_alias:
	.zero		0
	.zero		64


//--------------------- .nv.constant0._Z13contar_cuda_2PiS_ii --------------------------
	.section	.nv.constant0._Z13contar_cuda_2PiS_ii,"a",@progbits
	.sectionflags	@""
	.align	4
.nv.constant0._Z13contar_cuda_2PiS_ii:
	.zero		920


//--------------------- .nv.constant0._Z11contar_cudaPiS_ii --------------------------
	.section	.nv.constant0._Z11contar_cudaPiS_ii,"a",@progbits
	.sectionflags	@""
	.align	4
.nv.constant0._Z11contar_cudaPiS_ii:
	.zero		920


//--------------------- SYMBOLS --------------------------

	.type		.nv.reservedSmem.offset0,@object
	.size		.nv.reservedSmem.offset0,0x4
	.type		.nv.reservedSmem.cap,@object
	.size		.nv.reservedSmem.cap,0x4
